//
// Generated by NVIDIA NVVM Compiler
//
// Compiler Build ID: CL-36424714
// Cuda compilation tools, release 13.0, V13.0.88
// Based on NVVM 20.0.0
//

.version 9.0
.target sm_100
.address_size 64

	// .globl	_Z15transposeSharedPfS_ii
// _ZZ15transposeSharedPfS_iiE4tile has been demoted

.visible .entry _Z15transposeSharedPfS_ii(
	.param .u64 .ptr .align 1 _Z15transposeSharedPfS_ii_param_0,
	.param .u64 .ptr .align 1 _Z15transposeSharedPfS_ii_param_1,
	.param .u32 _Z15transposeSharedPfS_ii_param_2,
	.param .u32 _Z15transposeSharedPfS_ii_param_3
)
{
	.reg .pred 	%p<7>;
	.reg .b32 	%r<25>;
	.reg .b32 	%f<3>;
	.reg .b64 	%rd<9>;
	// demoted variable
	.shared .align 4 .b8 _ZZ15transposeSharedPfS_iiE4tile[1088];
	ld.param.u64 	%rd1, [_Z15transposeSharedPfS_ii_param_0];
	ld.param.u64 	%rd2, [_Z15transposeSharedPfS_ii_param_1];
	ld.param.u32 	%r9, [_Z15transposeSharedPfS_ii_param_2];
	ld.param.u32 	%r11, [_Z15transposeSharedPfS_ii_param_3];
	mov.u32 	%r12, %ctaid.x;
	shl.b32 	%r1, %r12, 4;
	mov.u32 	%r2, %tid.x;
	add.s32 	%r3, %r1, %r2;
	mov.u32 	%r13, %ctaid.y;
	shl.b32 	%r4, %r13, 4;
	mov.u32 	%r5, %tid.y;
	add.s32 	%r14, %r4, %r5;
	setp.ge.s32 	%p1, %r3, %r9;
	setp.ge.s32 	%p2, %r14, %r11;
	or.pred  	%p3, %p1, %p2;
	@%p3 bra 	$L__BB0_2;
	cvta.to.global.u64 	%rd3, %rd2;
	mad.lo.s32 	%r15, %r9, %r14, %r3;
	mul.wide.s32 	%rd4, %r15, 4;
	add.s64 	%rd5, %rd3, %rd4;
	ld.global.f32 	%f1, [%rd5];
	mov.u32 	%r16, _ZZ15transposeSharedPfS_iiE4tile;
	mad.lo.s32 	%r17, %r5, 68, %r16;
	shl.b32 	%r18, %r2, 2;
	add.s32 	%r19, %r17, %r18;
	st.shared.f32 	[%r19], %f1;
$L__BB0_2:
	bar.sync 	0;
	add.s32 	%r7, %r4, %r2;
	add.s32 	%r8, %r1, %r5;
	setp.ge.s32 	%p4, %r7, %r11;
	setp.ge.s32 	%p5, %r8, %r9;
	or.pred  	%p6, %p5, %p4;
	@%p6 bra 	$L__BB0_4;
	mov.u32 	%r20, _ZZ15transposeSharedPfS_iiE4tile;
	mad.lo.s32 	%r21, %r2, 68, %r20;
	shl.b32 	%r22, %r5, 2;
	add.s32 	%r23, %r21, %r22;
	ld.shared.f32 	%f2, [%r23];
	mad.lo.s32 	%r24, %r11, %r8, %r7;
	cvta.to.global.u64 	%rd6, %rd1;
	mul.wide.s32 	%rd7, %r24, 4;
	add.s64 	%rd8, %rd6, %rd7;
	st.global.f32 	[%rd8], %f2;
$L__BB0_4:
	ret;

}


// ===== COMPILED SASS (sm_100) =====

	.target	sm_100

	.elftype	@"ET_EXEC"


//--------------------- .note.nv.tkinfo           --------------------------
	.section	.note.nv.tkinfo,"",@"SHT_NOTE"
	.sectionflags	@"SHF_NOTE_NV_TKINFO"
	.tkinfo
        /*0018*/ 	.word	0x00000002
        /*0030*/ 	.string	""
        /*0030*/ 	.string	"ptxas"
        /*0030*/ 	.string	"Cuda compilation tools, release 13.0, V13.0.88"
        /*0030*/ 	.string	"Build cuda_13.0.r13.0/compiler.36424714_0"
        /*0030*/ 	.string	"-arch sm_100 -m 64 "



//--------------------- .note.nv.cuinfo           --------------------------
	.section	.note.nv.cuinfo,"",@"SHT_NOTE"
	.sectionflags	@"SHF_NOTE_NV_CUINFO"
        /*0018*/ 	.short	0x0002
        /*001a*/ 	.short	0x0064
        /*001c*/ 	.short	0x0082
	.zero		2


//--------------------- .nv.info                  --------------------------
	.section	.nv.info,"",@"SHT_CUDA_INFO"
	.align	4


	//----- nvinfo : EIATTR_REGCOUNT
	.align		4
        /*0000*/ 	.byte	0x04, 0x2f
        /*0002*/ 	.short	(.L_1 - .L_0)
	.align		4
.L_0:
        /*0004*/ 	.word	index@(_Z15transposeSharedPfS_ii)
        /*0008*/ 	.word	0x0000000c


	//----- nvinfo : EIATTR_FRAME_SIZE
	.align		4
.L_1:
        /*000c*/ 	.byte	0x04, 0x11
        /*000e*/ 	.short	(.L_3 - .L_2)
	.align		4
.L_2:
        /*0010*/ 	.word	index@(_Z15transposeSharedPfS_ii)
        /*0014*/ 	.word	0x00000000


	//----- nvinfo : EIATTR_MIN_STACK_SIZE
	.align		4
.L_3:
        /*0018*/ 	.byte	0x04, 0x12
        /*001a*/ 	.short	(.L_5 - .L_4)
	.align		4
.L_4:
        /*001c*/ 	.word	index@(_Z15transposeSharedPfS_ii)
        /*0020*/ 	.word	0x00000000
.L_5:


//--------------------- .nv.compat                --------------------------
	.section	.nv.compat,"",@"SHT_CUDA_COMPAT_INFO"
	.align	4
        /*0000*/ 	.byte	0x02, 0x09, 0x00, 0x00, 0x02, 0x02, 0x01, 0x00, 0x02, 0x05, 0x05, 0x00, 0x03, 0x07, 0x01, 0x01
        /*0010*/ 	.byte	0x02, 0x03, 0x00, 0x00, 0x02, 0x06, 0x01, 0x00, 0x04, 0x0b, 0x08, 0x00, 0x09, 0x00, 0x00, 0x00
        /*0020*/ 	.byte	0x00, 0x00, 0x00, 0x00


//--------------------- .nv.info._Z15transposeSharedPfS_ii --------------------------
	.section	.nv.info._Z15transposeSharedPfS_ii,"",@"SHT_CUDA_INFO"
	.sectionflags	@""
	.align	4


	//----- nvinfo : EIATTR_CUDA_API_VERSION
	.align		4
        /*0000*/ 	.byte	0x04, 0x37
        /*0002*/ 	.short	(.L_7 - .L_6)
.L_6:
        /*0004*/ 	.word	0x00000082


	//----- nvinfo : EIATTR_KPARAM_INFO
	.align		4
.L_7:
        /*0008*/ 	.byte	0x04, 0x17
        /*000a*/ 	.short	(.L_9 - .L_8)
.L_8:
        /*000c*/ 	.word	0x00000000
        /*0010*/ 	.short	0x0003
        /*0012*/ 	.short	0x0014
        /*0014*/ 	.byte	0x00, 0xf0, 0x11, 0x00


	//----- nvinfo : EIATTR_KPARAM_INFO
	.align		4
.L_9:
        /*0018*/ 	.byte	0x04, 0x17
        /*001a*/ 	.short	(.L_11 - .L_10)
.L_10:
        /*001c*/ 	.word	0x00000000
        /*0020*/ 	.short	0x0002
        /*0022*/ 	.short	0x0010
        /*0024*/ 	.byte	0x00, 0xf0, 0x11, 0x00


	//----- nvinfo : EIATTR_KPARAM_INFO
	.align		4
.L_11:
        /*0028*/ 	.byte	0x04, 0x17
        /*002a*/ 	.short	(.L_13 - .L_12)
.L_12:
        /*002c*/ 	.word	0x00000000
        /*0030*/ 	.short	0x0001
        /*0032*/ 	.short	0x0008
        /*0034*/ 	.byte	0x00, 0xf5, 0x21, 0x00


	//----- nvinfo : EIATTR_KPARAM_INFO
	.align		4
.L_13:
        /*0038*/ 	.byte	0x04, 0x17
        /*003a*/ 	.short	(.L_15 - .L_14)
.L_14:
        /*003c*/ 	.word	0x00000000
        /*0040*/ 	.short	0x0000
        /*0042*/ 	.short	0x0000
        /*0044*/ 	.byte	0x00, 0xf5, 0x21, 0x00


	//----- nvinfo : EIATTR_SPARSE_MMA_MASK
	.align		4
.L_15:
        /*0048*/ 	.byte	0x03, 0x50
        /*004a*/ 	.short	0x0000


	//----- nvinfo : EIATTR_MAXREG_COUNT
	.align		4
        /*004c*/ 	.byte	0x03, 0x1b
        /*004e*/ 	.short	0x00ff


	//----- nvinfo : EIATTR_NUM_BARRIERS
	.align		4
        /*0050*/ 	.byte	0x02, 0x4c
        /*0052*/ 	.byte	0x01
	.zero		1


	//----- nvinfo : EIATTR_MERCURY_ISA_VERSION
	.align		4
        /*0054*/ 	.byte	0x03, 0x5f
        /*0056*/ 	.short	0x0101


	//----- nvinfo : EIATTR_VRC_CTA_INIT_COUNT
	.align		4
        /*0058*/ 	.byte	0x02, 0x4a
	.zero		1
	.zero		1


	//----- nvinfo : EIATTR_EXIT_INSTR_OFFSETS
	.align		4
        /*005c*/ 	.byte	0x04, 0x1c
        /*005e*/ 	.short	(.L_17 - .L_16)


	//   ....[0]....
.L_16:
        /*0060*/ 	.word	0x000001a0


	//   ....[1]....
        /*0064*/ 	.word	0x00000250


	//----- nvinfo : EIATTR_CBANK_PARAM_SIZE
	.align		4
.L_17:
        /*0068*/ 	.byte	0x03, 0x19
        /*006a*/ 	.short	0x0018


	//----- nvinfo : EIATTR_PARAM_CBANK
	.align		4
        /*006c*/ 	.byte	0x04, 0x0a
        /*006e*/ 	.short	(.L_19 - .L_18)
	.align		4
.L_18:
        /*0070*/ 	.word	index@(.nv.constant0._Z15transposeSharedPfS_ii)
        /*0074*/ 	.short	0x0380
        /*0076*/ 	.short	0x0018


	//----- nvinfo : EIATTR_SW_WAR
	.align		4
.L_19:
        /*0078*/ 	.byte	0x04, 0x36
        /*007a*/ 	.short	(.L_21 - .L_20)
.L_20:
        /*007c*/ 	.word	0x00000008
.L_21:


//--------------------- .nv.callgraph             --------------------------
	.section	.nv.callgraph,"",@"SHT_CUDA_CALLGRAPH"
	.align	4
	.sectionentsize	8
	.align		4
        /*0000*/ 	.word	0x00000000
	.align		4
        /*0004*/ 	.word	0xffffffff
	.align		4
        /*0008*/ 	.word	0x00000000
	.align		4
        /*000c*/ 	.word	0xfffffffe
	.align		4
        /*0010*/ 	.word	0x00000000
	.align		4
        /*0014*/ 	.word	0xfffffffd
	.align		4
        /*0018*/ 	.word	0x00000000
	.align		4
        /*001c*/ 	.word	0xfffffffc


//--------------------- .text._Z15transposeSharedPfS_ii --------------------------
	.section	.text._Z15transposeSharedPfS_ii,"ax",@progbits
	.align	128
        .global         _Z15transposeSharedPfS_ii
        .type           _Z15transposeSharedPfS_ii,@function
        .size           _Z15transposeSharedPfS_ii,(.L_x_1 - _Z15transposeSharedPfS_ii)
        .other          _Z15transposeSharedPfS_ii,@"STO_CUDA_ENTRY STV_DEFAULT"
_Z15transposeSharedPfS_ii:
.text._Z15transposeSharedPfS_ii:
[----:B------:R-:W-:Y:S01]  /*0000*/  LDC R1, c[0x0][0x37c] ;  /* 0x0000df00ff017b82 */ /* 0x000fe20000000800 */
[----:B------:R-:W0:Y:S01]  /*0010*/  S2R R8, SR_TID.Y ;  /* 0x0000000000087919 */ /* 0x000e220000002200 */
[----:B------:R-:W1:Y:S01]  /*0020*/  LDCU.64 UR6, c[0x0][0x390] ;  /* 0x00007200ff0677ac */ /* 0x000e620008000a00 */
[----:B------:R-:W0:Y:S01]  /*0030*/  S2R R9, SR_CTAID.Y ;  /* 0x0000000000097919 */ /* 0x000e220000002600 */
[----:B------:R-:W2:Y:S01]  /*0040*/  LDCU.64 UR4, c[0x0][0x358] ;  /* 0x00006b00ff0477ac */ /* 0x000ea20008000a00 */
[----:B------:R-:W3:Y:S01]  /*0050*/  S2R R7, SR_CTAID.X ;  /* 0x0000000000077919 */ /* 0x000ee20000002500 */
[----:B------:R-:W3:Y:S01]  /*0060*/  S2R R6, SR_TID.X ;  /* 0x0000000000067919 */ /* 0x000ee20000002100 */
[----:B0-----:R-:W-:-:S05]  /*0070*/  IMAD R5, R9, 0x10, R8 ;  /* 0x0000001009057824 */ /* 0x001fca00078e0208 */
[----:B-1----:R-:W-:Y:S01]  /*0080*/  ISETP.GE.AND P0, PT, R5, UR7, PT ;  /* 0x0000000705007c0c */ /* 0x002fe2000bf06270 */
[----:B---3--:R-:W-:-:S05]  /*0090*/  IMAD R0, R7, 0x10, R6 ;  /* 0x0000001007007824 */ /* 0x008fca00078e0206 */
[----:B------:R-:W-:-:S13]  /*00a0*/  ISETP.GE.OR P0, PT, R0, UR6, P0 ;  /* 0x0000000600007c0c */ /* 0x000fda0008706670 */
[----:B------:R-:W0:Y:S01]  /*00b0*/  @!P0 LDC.64 R2, c[0x0][0x388] ;  /* 0x0000e200ff028b82 */ /* 0x000e220000000a00 */
[----:B------:R-:W-:-:S04]  /*00c0*/  @!P0 IMAD R5, R5, UR6, R0 ;  /* 0x0000000605058c24 */ /* 0x000fc8000f8e0200 */
[----:B0-----:R-:W-:-:S06]  /*00d0*/  @!P0 IMAD.WIDE R2, R5, 0x4, R2 ;  /* 0x0000000405028825 */ /* 0x001fcc00078e0202 */
[----:B--2---:R-:W2:Y:S01]  /*00e0*/  @!P0 LDG.E R2, desc[UR4][R2.64] ;  /* 0x0000000402028981 */ /* 0x004ea2000c1e1900 */
[----:B------:R-:W-:Y:S01]  /*00f0*/  @!P0 MOV R0, 0x400 ;  /* 0x0000040000008802 */ /* 0x000fe20000000f00 */
[----:B------:R-:W-:Y:S01]  /*0100*/  IMAD R7, R7, 0x10, R8 ;  /* 0x0000001007077824 */ /* 0x000fe200078e0208 */
[----:B------:R-:W-:Y:S01]  /*0110*/  LEA R4, R9, R6, 0x4 ;  /* 0x0000000609047211 */ /* 0x000fe200078e20ff */
[----:B------:R-:W0:Y:S03]  /*0120*/  @!P0 S2R R5, SR_CgaCtaId ;  /* 0x0000000000058919 */ /* 0x000e260000008800 */
[----:B------:R-:W-:-:S04]  /*0130*/  ISETP.GE.AND P1, PT, R4, UR7, PT ;  /* 0x0000000704007c0c */ /* 0x000fc8000bf26270 */
[----:B------:R-:W-:Y:S02]  /*0140*/  ISETP.GE.OR P1, PT, R7, UR6, P1 ;  /* 0x0000000607007c0c */ /* 0x000fe40008f26670 */
[----:B0-----:R-:W-:-:S05]  /*0150*/  @!P0 LEA R0, R5, R0, 0x18 ;  /* 0x0000000005008211 */ /* 0x001fca00078ec0ff */
[----:B------:R-:W-:-:S05]  /*0160*/  @!P0 IMAD R0, R8, 0x44, R0 ;  /* 0x0000004408008824 */ /* 0x000fca00078e0200 */
[----:B------:R-:W-:-:S05]  /*0170*/  @!P0 LEA R5, R6, R0, 0x2 ;  /* 0x0000000006058211 */ /* 0x000fca00078e10ff */
[----:B--2---:R0:W-:Y:S01]  /*0180*/  @!P0 STS [R5], R2 ;  /* 0x0000000205008388 */ /* 0x0041e20000000800 */
[----:B------:R-:W-:Y:S06]  /*0190*/  BAR.SYNC.DEFER_BLOCKING 0x0 ;  /* 0x0000000000007b1d */ /* 0x000fec0000010000 */
[----:B------:R-:W-:Y:S05]  /*01a0*/  @P1 EXIT ;  /* 0x000000000000194d */ /* 0x000fea0003800000 */
[----:B------:R-:W1:Y:S01]  /*01b0*/  S2R R3, SR_CgaCtaId ;  /* 0x0000000000037919 */ /* 0x000e620000008800 */
[----:B------:R-:W-:Y:S01]  /*01c0*/  MOV R0, 0x400 ;  /* 0x0000040000007802 */ /* 0x000fe20000000f00 */
[----:B------:R-:W-:-:S03]  /*01d0*/  IMAD R7, R7, UR7, R4 ;  /* 0x0000000707077c24 */ /* 0x000fc6000f8e0204 */
[----:B-1----:R-:W-:-:S05]  /*01e0*/  LEA R3, R3, R0, 0x18 ;  /* 0x0000000003037211 */ /* 0x002fca00078ec0ff */
[----:B------:R-:W-:Y:S02]  /*01f0*/  IMAD R0, R6, 0x44, R3 ;  /* 0x0000004406007824 */ /* 0x000fe400078e0203 */
[----:B0-----:R-:W0:Y:S02]  /*0200*/  LDC.64 R2, c[0x0][0x380] ;  /* 0x0000e000ff027b82 */ /* 0x001e240000000a00 */
[----:B------:R-:W-:-:S05]  /*0210*/  IMAD R0, R8, 0x4, R0 ;  /* 0x0000000408007824 */ /* 0x000fca00078e0200 */
[----:B------:R-:W1:Y:S01]  /*0220*/  LDS R5, [R0] ;  /* 0x0000000000057984 */ /* 0x000e620000000800 */
[----:B0-----:R-:W-:-:S05]  /*0230*/  IMAD.WIDE R2, R7, 0x4, R2 ;  /* 0x0000000407027825 */ /* 0x001fca00078e0202 */
[----:B-1----:R-:W-:Y:S01]  /*0240*/  STG.E desc[UR4][R2.64], R5 ;  /* 0x0000000502007986 */ /* 0x002fe2000c101904 */
[----:B------:R-:W-:Y:S05]  /*0250*/  EXIT ;  /* 0x000000000000794d */ /* 0x000fea0003800000 */
.L_x_0:
[----:B------:R-:W-:-:S00]  /*0260*/  BRA `(.L_x_0) ;  /* 0xfffffffc00fc7947 */ /* 0x000fc0000383ffff */
[----:B------:R-:W-:-:S00]  /*0270*/  NOP ;  /* 0x0000000000007918 */ /* 0x000fc00000000000 */
        /* <DEDUP_REMOVED lines=8> */
.L_x_1:


//--------------------- .nv.shared._Z15transposeSharedPfS_ii --------------------------
	.section	.nv.shared._Z15transposeSharedPfS_ii,"aw",@nobits
	.sectionflags	@""
	.align	4
.nv.shared._Z15transposeSharedPfS_ii:
	.zero		2112


//--------------------- .nv.shared.reserved.0     --------------------------
	.section	.nv.shared.reserved.0,"aw",@nobits
	.weak		__nv_reservedSMEM_offset_0_alias
	.size		__nv_reservedSMEM_offset_0_alias, 0, 64
	.other		__nv_reservedSMEM_offset_0_alias,@"STO_CUDA_RESERVED_SHARED STV_DEFAULT"
__nv_reservedSMEM_offset_0_alias:
	.zero		0
	.zero		64


//--------------------- .nv.constant0._Z15transposeSharedPfS_ii --------------------------
	.section	.nv.constant0._Z15transposeSharedPfS_ii,"a",@progbits
	.sectionflags	@""
	.align	4
.nv.constant0._Z15transposeSharedPfS_ii:
	.zero		920


//--------------------- SYMBOLS --------------------------

	.type		.nv.reservedSmem.offset0,@object
	.size		.nv.reservedSmem.offset0,0x4
	.type		.nv.reservedSmem.cap,@object
	.size		.nv.reservedSmem.cap,0x4
